//
// Generated by NVIDIA NVVM Compiler
//
// Compiler Build ID: CL-36424714
// Cuda compilation tools, release 13.0, V13.0.88
// Based on NVVM 20.0.0
//

.version 9.0
.target sm_100
.address_size 64

	// .globl	_Z15calculateAnglesPcPi

.visible .entry _Z15calculateAnglesPcPi(
	.param .u64 .ptr .align 1 _Z15calculateAnglesPcPi_param_0,
	.param .u64 .ptr .align 1 _Z15calculateAnglesPcPi_param_1
)
{


	ret;

}


// ===== COMPILED SASS (sm_100) =====

	.target	sm_100

	.elftype	@"ET_EXEC"


//--------------------- .note.nv.tkinfo           --------------------------
	.section	.note.nv.tkinfo,"",@"SHT_NOTE"
	.sectionflags	@"SHF_NOTE_NV_TKINFO"
	.tkinfo
        /*0018*/ 	.word	0x00000002
        /*0030*/ 	.string	""
        /*0030*/ 	.string	"ptxas"
        /*0030*/ 	.string	"Cuda compilation tools, release 13.0, V13.0.88"
        /*0030*/ 	.string	"Build cuda_13.0.r13.0/compiler.36424714_0"
        /*0030*/ 	.string	"-arch sm_100 -m 64 "



//--------------------- .note.nv.cuinfo           --------------------------
	.section	.note.nv.cuinfo,"",@"SHT_NOTE"
	.sectionflags	@"SHF_NOTE_NV_CUINFO"
        /*0018*/ 	.short	0x0002
        /*001a*/ 	.short	0x0064
        /*001c*/ 	.short	0x0082
	.zero		2


//--------------------- .nv.info                  --------------------------
	.section	.nv.info,"",@"SHT_CUDA_INFO"
	.align	4


	//----- nvinfo : EIATTR_REGCOUNT
	.align		4
        /*0000*/ 	.byte	0x04, 0x2f
        /*0002*/ 	.short	(.L_1 - .L_0)
	.align		4
.L_0:
        /*0004*/ 	.word	index@(_Z15calculateAnglesPcPi)
        /*0008*/ 	.word	0x00000004


	//----- nvinfo : EIATTR_FRAME_SIZE
	.align		4
.L_1:
        /*000c*/ 	.byte	0x04, 0x11
        /*000e*/ 	.short	(.L_3 - .L_2)
	.align		4
.L_2:
        /*0010*/ 	.word	index@(_Z15calculateAnglesPcPi)
        /*0014*/ 	.word	0x00000000


	//----- nvinfo : EIATTR_MIN_STACK_SIZE
	.align		4
.L_3:
        /*0018*/ 	.byte	0x04, 0x12
        /*001a*/ 	.short	(.L_5 - .L_4)
	.align		4
.L_4:
        /*001c*/ 	.word	index@(_Z15calculateAnglesPcPi)
        /*0020*/ 	.word	0x00000000
.L_5:


//--------------------- .nv.compat                --------------------------
	.section	.nv.compat,"",@"SHT_CUDA_COMPAT_INFO"
	.align	4
        /*0000*/ 	.byte	0x02, 0x09, 0x00, 0x00, 0x02, 0x02, 0x01, 0x00, 0x02, 0x05, 0x05, 0x00, 0x03, 0x07, 0x01, 0x01
        /*0010*/ 	.byte	0x02, 0x03, 0x00, 0x00, 0x02, 0x06, 0x01, 0x00, 0x04, 0x0b, 0x08, 0x00, 0x09, 0x00, 0x00, 0x00
        /*0020*/ 	.byte	0x00, 0x00, 0x00, 0x00


//--------------------- .nv.info._Z15calculateAnglesPcPi --------------------------
	.section	.nv.info._Z15calculateAnglesPcPi,"",@"SHT_CUDA_INFO"
	.sectionflags	@""
	.align	4


	//----- nvinfo : EIATTR_CUDA_API_VERSION
	.align		4
        /*0000*/ 	.byte	0x04, 0x37
        /*0002*/ 	.short	(.L_7 - .L_6)
.L_6:
        /*0004*/ 	.word	0x00000082


	//----- nvinfo : EIATTR_KPARAM_INFO
	.align		4
.L_7:
        /*0008*/ 	.byte	0x04, 0x17
        /*000a*/ 	.short	(.L_9 - .L_8)
.L_8:
        /*000c*/ 	.word	0x00000000
        /*0010*/ 	.short	0x0001
        /*0012*/ 	.short	0x0008
        /*0014*/ 	.byte	0x00, 0xf5, 0x21, 0x00


	//----- nvinfo : EIATTR_KPARAM_INFO
	.align		4
.L_9:
        /*0018*/ 	.byte	0x04, 0x17
        /*001a*/ 	.short	(.L_11 - .L_10)
.L_10:
        /*001c*/ 	.word	0x00000000
        /*0020*/ 	.short	0x0000
        /*0022*/ 	.short	0x0000
        /*0024*/ 	.byte	0x00, 0xf5, 0x21, 0x00


	//----- nvinfo : EIATTR_SPARSE_MMA_MASK
	.align		4
.L_11:
        /*0028*/ 	.byte	0x03, 0x50
        /*002a*/ 	.short	0x0000


	//----- nvinfo : EIATTR_MAXREG_COUNT
	.align		4
        /*002c*/ 	.byte	0x03, 0x1b
        /*002e*/ 	.short	0x00ff


	//----- nvinfo : EIATTR_MERCURY_ISA_VERSION
	.align		4
        /*0030*/ 	.byte	0x03, 0x5f
        /*0032*/ 	.short	0x0101


	//----- nvinfo : EIATTR_VRC_CTA_INIT_COUNT
	.align		4
        /*0034*/ 	.byte	0x02, 0x4a
	.zero		1
	.zero		1


	//----- nvinfo : EIATTR_EXIT_INSTR_OFFSETS
	.align		4
        /*0038*/ 	.byte	0x04, 0x1c
        /*003a*/ 	.short	(.L_13 - .L_12)


	//   ....[0]....
.L_12:
        /*003c*/ 	.word	0x00000010


	//----- nvinfo : EIATTR_CBANK_PARAM_SIZE
	.align		4
.L_13:
        /*0040*/ 	.byte	0x03, 0x19
        /*0042*/ 	.short	0x0010


	//----- nvinfo : EIATTR_PARAM_CBANK
	.align		4
        /*0044*/ 	.byte	0x04, 0x0a
        /*0046*/ 	.short	(.L_15 - .L_14)
	.align		4
.L_14:
        /*0048*/ 	.word	index@(.nv.constant0._Z15calculateAnglesPcPi)
        /*004c*/ 	.short	0x0380
        /*004e*/ 	.short	0x0010


	//----- nvinfo : EIATTR_SW_WAR
	.align		4
.L_15:
        /*0050*/ 	.byte	0x04, 0x36
        /*0052*/ 	.short	(.L_17 - .L_16)
.L_16:
        /*0054*/ 	.word	0x00000008
.L_17:


//--------------------- .nv.callgraph             --------------------------
	.section	.nv.callgraph,"",@"SHT_CUDA_CALLGRAPH"
	.align	4
	.sectionentsize	8
	.align		4
        /*0000*/ 	.word	0x00000000
	.align		4
        /*0004*/ 	.word	0xffffffff
	.align		4
        /*0008*/ 	.word	0x00000000
	.align		4
        /*000c*/ 	.word	0xfffffffe
	.align		4
        /*0010*/ 	.word	0x00000000
	.align		4
        /*0014*/ 	.word	0xfffffffd
	.align		4
        /*0018*/ 	.word	0x00000000
	.align		4
        /*001c*/ 	.word	0xfffffffc


//--------------------- .text._Z15calculateAnglesPcPi --------------------------
	.section	.text._Z15calculateAnglesPcPi,"ax",@progbits
	.align	128
        .global         _Z15calculateAnglesPcPi
        .type           _Z15calculateAnglesPcPi,@function
        .size           _Z15calculateAnglesPcPi,(.L_x_1 - _Z15calculateAnglesPcPi)
        .other          _Z15calculateAnglesPcPi,@"STO_CUDA_ENTRY STV_DEFAULT"
_Z15calculateAnglesPcPi:
.text._Z15calculateAnglesPcPi:
[----:B------:R-:W-:Y:S01]  /*0000*/  LDC R1, c[0x0][0x37c] ;  /* 0x0000df00ff017b82 */ /* 0x000fe20000000800 */
[----:B------:R-:W-:Y:S05]  /*0010*/  EXIT ;  /* 0x000000000000794d */ /* 0x000fea0003800000 */
.L_x_0:
[----:B------:R-:W-:-:S00]  /*0020*/  BRA `(.L_x_0) ;  /* 0xfffffffc00fc7947 */ /* 0x000fc0000383ffff */
[----:B------:R-:W-:-:S00]  /*0030*/  NOP ;  /* 0x0000000000007918 */ /* 0x000fc00000000000 */
        /* <DEDUP_REMOVED lines=12> */
.L_x_1:


//--------------------- .nv.shared.reserved.0     --------------------------
	.section	.nv.shared.reserved.0,"aw",@nobits
	.weak		__nv_reservedSMEM_offset_0_alias
	.size		__nv_reservedSMEM_offset_0_alias, 0, 64
	.other		__nv_reservedSMEM_offset_0_alias,@"STO_CUDA_RESERVED_SHARED STV_DEFAULT"
__nv_reservedSMEM_offset_0_alias:
	.zero		0
	.zero		64


//--------------------- .nv.constant0._Z15calculateAnglesPcPi --------------------------
	.section	.nv.constant0._Z15calculateAnglesPcPi,"a",@progbits
	.sectionflags	@""
	.align	4
.nv.constant0._Z15calculateAnglesPcPi:
	.zero		912


//--------------------- SYMBOLS --------------------------

	.type		.nv.reservedSmem.offset0,@object
	.size		.nv.reservedSmem.offset0,0x4
